//
// Generated by NVIDIA NVVM Compiler
//
// Compiler Build ID: CL-36424714
// Cuda compilation tools, release 13.0, V13.0.88
// Based on NVVM 20.0.0
//

.version 9.0
.target sm_100
.address_size 64

	// .globl	_Z7mysgemmiiiPKfS0_Pf
// _ZZ7mysgemmiiiPKfS0_PfE1M has been demoted
// _ZZ7mysgemmiiiPKfS0_PfE1N has been demoted

.visible .entry _Z7mysgemmiiiPKfS0_Pf(
	.param .u32 _Z7mysgemmiiiPKfS0_Pf_param_0,
	.param .u32 _Z7mysgemmiiiPKfS0_Pf_param_1,
	.param .u32 _Z7mysgemmiiiPKfS0_Pf_param_2,
	.param .u64 .ptr .align 1 _Z7mysgemmiiiPKfS0_Pf_param_3,
	.param .u64 .ptr .align 1 _Z7mysgemmiiiPKfS0_Pf_param_4,
	.param .u64 .ptr .align 1 _Z7mysgemmiiiPKfS0_Pf_param_5
)
{
	.reg .pred 	%p<16>;
	.reg .b32 	%r<42>;
	.reg .b32 	%f<65>;
	.reg .b64 	%rd<13>;
	// demoted variable
	.shared .align 4 .b8 _ZZ7mysgemmiiiPKfS0_PfE1M[1024];
	// demoted variable
	.shared .align 4 .b8 _ZZ7mysgemmiiiPKfS0_PfE1N[1024];
	ld.param.u32 	%r23, [_Z7mysgemmiiiPKfS0_Pf_param_0];
	ld.param.u32 	%r24, [_Z7mysgemmiiiPKfS0_Pf_param_1];
	ld.param.u32 	%r25, [_Z7mysgemmiiiPKfS0_Pf_param_2];
	ld.param.u64 	%rd3, [_Z7mysgemmiiiPKfS0_Pf_param_3];
	ld.param.u64 	%rd4, [_Z7mysgemmiiiPKfS0_Pf_param_4];
	ld.param.u64 	%rd5, [_Z7mysgemmiiiPKfS0_Pf_param_5];
	mov.u32 	%r37, %tid.x;
	mov.u32 	%r39, %tid.y;
	mov.u32 	%r26, %ctaid.x;
	mov.u32 	%r27, %ctaid.y;
	mov.u32 	%r28, %ntid.y;
	mad.lo.s32 	%r3, %r27, %r28, %r39;
	mov.u32 	%r29, %ntid.x;
	mad.lo.s32 	%r4, %r26, %r29, %r37;
	setp.lt.s32 	%p2, %r24, 1;
	mov.f32 	%f63, 0f00000000;
	@%p2 bra 	$L__BB0_9;
	add.s32 	%r30, %r24, 15;
	shr.u32 	%r31, %r30, 4;
	setp.lt.s32 	%p3, %r3, %r23;
	shl.b32 	%r32, %r39, 6;
	mov.u32 	%r33, _ZZ7mysgemmiiiPKfS0_PfE1M;
	add.s32 	%r5, %r33, %r32;
	shl.b32 	%r34, %r37, 2;
	add.s32 	%r6, %r5, %r34;
	setp.lt.s32 	%p4, %r4, %r25;
	mov.u32 	%r35, _ZZ7mysgemmiiiPKfS0_PfE1N;
	add.s32 	%r8, %r35, %r34;
	add.s32 	%r7, %r8, %r32;
	and.pred  	%p1, %p3, %p4;
	neg.s32 	%r41, %r31;
	mad.lo.s32 	%r40, %r39, %r25, %r4;
	shl.b32 	%r11, %r25, 4;
	mad.lo.s32 	%r38, %r24, %r3, %r37;
	cvta.to.global.u64 	%rd1, %rd3;
	cvta.to.global.u64 	%rd2, %rd4;
	mov.f32 	%f63, 0f00000000;
	not.pred 	%p11, %p1;
$L__BB0_2:
	setp.ge.s32 	%p5, %r3, %r23;
	setp.ge.u32 	%p6, %r37, %r24;
	mov.f32 	%f61, 0f00000000;
	or.pred  	%p7, %p5, %p6;
	@%p7 bra 	$L__BB0_4;
	mul.wide.u32 	%rd6, %r38, 4;
	add.s64 	%rd7, %rd1, %rd6;
	ld.global.f32 	%f61, [%rd7];
$L__BB0_4:
	setp.ge.s32 	%p8, %r4, %r25;
	st.shared.f32 	[%r6], %f61;
	setp.ge.u32 	%p9, %r39, %r24;
	mov.f32 	%f62, 0f00000000;
	or.pred  	%p10, %p8, %p9;
	@%p10 bra 	$L__BB0_6;
	mul.wide.u32 	%rd8, %r40, 4;
	add.s64 	%rd9, %rd2, %rd8;
	ld.global.f32 	%f62, [%rd9];
$L__BB0_6:
	st.shared.f32 	[%r7], %f62;
	bar.sync 	0;
	@%p11 bra 	$L__BB0_8;
	ld.shared.f32 	%f13, [%r5];
	ld.shared.f32 	%f14, [%r8];
	fma.rn.f32 	%f15, %f13, %f14, %f63;
	ld.shared.f32 	%f16, [%r5+4];
	ld.shared.f32 	%f17, [%r8+64];
	fma.rn.f32 	%f18, %f16, %f17, %f15;
	ld.shared.f32 	%f19, [%r5+8];
	ld.shared.f32 	%f20, [%r8+128];
	fma.rn.f32 	%f21, %f19, %f20, %f18;
	ld.shared.f32 	%f22, [%r5+12];
	ld.shared.f32 	%f23, [%r8+192];
	fma.rn.f32 	%f24, %f22, %f23, %f21;
	ld.shared.f32 	%f25, [%r5+16];
	ld.shared.f32 	%f26, [%r8+256];
	fma.rn.f32 	%f27, %f25, %f26, %f24;
	ld.shared.f32 	%f28, [%r5+20];
	ld.shared.f32 	%f29, [%r8+320];
	fma.rn.f32 	%f30, %f28, %f29, %f27;
	ld.shared.f32 	%f31, [%r5+24];
	ld.shared.f32 	%f32, [%r8+384];
	fma.rn.f32 	%f33, %f31, %f32, %f30;
	ld.shared.f32 	%f34, [%r5+28];
	ld.shared.f32 	%f35, [%r8+448];
	fma.rn.f32 	%f36, %f34, %f35, %f33;
	ld.shared.f32 	%f37, [%r5+32];
	ld.shared.f32 	%f38, [%r8+512];
	fma.rn.f32 	%f39, %f37, %f38, %f36;
	ld.shared.f32 	%f40, [%r5+36];
	ld.shared.f32 	%f41, [%r8+576];
	fma.rn.f32 	%f42, %f40, %f41, %f39;
	ld.shared.f32 	%f43, [%r5+40];
	ld.shared.f32 	%f44, [%r8+640];
	fma.rn.f32 	%f45, %f43, %f44, %f42;
	ld.shared.f32 	%f46, [%r5+44];
	ld.shared.f32 	%f47, [%r8+704];
	fma.rn.f32 	%f48, %f46, %f47, %f45;
	ld.shared.f32 	%f49, [%r5+48];
	ld.shared.f32 	%f50, [%r8+768];
	fma.rn.f32 	%f51, %f49, %f50, %f48;
	ld.shared.f32 	%f52, [%r5+52];
	ld.shared.f32 	%f53, [%r8+832];
	fma.rn.f32 	%f54, %f52, %f53, %f51;
	ld.shared.f32 	%f55, [%r5+56];
	ld.shared.f32 	%f56, [%r8+896];
	fma.rn.f32 	%f57, %f55, %f56, %f54;
	ld.shared.f32 	%f58, [%r5+60];
	ld.shared.f32 	%f59, [%r8+960];
	fma.rn.f32 	%f63, %f58, %f59, %f57;
$L__BB0_8:
	bar.sync 	0;
	add.s32 	%r41, %r41, 1;
	setp.ne.s32 	%p12, %r41, 0;
	add.s32 	%r40, %r40, %r11;
	add.s32 	%r39, %r39, 16;
	add.s32 	%r38, %r38, 16;
	add.s32 	%r37, %r37, 16;
	@%p12 bra 	$L__BB0_2;
$L__BB0_9:
	setp.ge.s32 	%p13, %r3, %r23;
	setp.ge.s32 	%p14, %r4, %r25;
	or.pred  	%p15, %p13, %p14;
	@%p15 bra 	$L__BB0_11;
	mad.lo.s32 	%r36, %r25, %r3, %r4;
	cvta.to.global.u64 	%rd10, %rd5;
	mul.wide.s32 	%rd11, %r36, 4;
	add.s64 	%rd12, %rd10, %rd11;
	st.global.f32 	[%rd12], %f63;
$L__BB0_11:
	ret;

}


// ===== COMPILED SASS (sm_100) =====

	.target	sm_100

	.elftype	@"ET_EXEC"


//--------------------- .note.nv.tkinfo           --------------------------
	.section	.note.nv.tkinfo,"",@"SHT_NOTE"
	.sectionflags	@"SHF_NOTE_NV_TKINFO"
	.tkinfo
        /*0018*/ 	.word	0x00000002
        /*0030*/ 	.string	""
        /*0030*/ 	.string	"ptxas"
        /*0030*/ 	.string	"Cuda compilation tools, release 13.0, V13.0.88"
        /*0030*/ 	.string	"Build cuda_13.0.r13.0/compiler.36424714_0"
        /*0030*/ 	.string	"-arch sm_100 -m 64 "



//--------------------- .note.nv.cuinfo           --------------------------
	.section	.note.nv.cuinfo,"",@"SHT_NOTE"
	.sectionflags	@"SHF_NOTE_NV_CUINFO"
        /*0018*/ 	.short	0x0002
        /*001a*/ 	.short	0x0064
        /*001c*/ 	.short	0x0082
	.zero		2


//--------------------- .nv.info                  --------------------------
	.section	.nv.info,"",@"SHT_CUDA_INFO"
	.align	4


	//----- nvinfo : EIATTR_REGCOUNT
	.align		4
        /*0000*/ 	.byte	0x04, 0x2f
        /*0002*/ 	.short	(.L_1 - .L_0)
	.align		4
.L_0:
        /*0004*/ 	.word	index@(_Z7mysgemmiiiPKfS0_Pf)
        /*0008*/ 	.word	0x00000020


	//----- nvinfo : EIATTR_FRAME_SIZE
	.align		4
.L_1:
        /*000c*/ 	.byte	0x04, 0x11
        /*000e*/ 	.short	(.L_3 - .L_2)
	.align		4
.L_2:
        /*0010*/ 	.word	index@(_Z7mysgemmiiiPKfS0_Pf)
        /*0014*/ 	.word	0x00000000


	//----- nvinfo : EIATTR_MIN_STACK_SIZE
	.align		4
.L_3:
        /*0018*/ 	.byte	0x04, 0x12
        /*001a*/ 	.short	(.L_5 - .L_4)
	.align		4
.L_4:
        /*001c*/ 	.word	index@(_Z7mysgemmiiiPKfS0_Pf)
        /*0020*/ 	.word	0x00000000
.L_5:


//--------------------- .nv.compat                --------------------------
	.section	.nv.compat,"",@"SHT_CUDA_COMPAT_INFO"
	.align	4
        /*0000*/ 	.byte	0x02, 0x09, 0x00, 0x00, 0x02, 0x02, 0x01, 0x00, 0x02, 0x05, 0x05, 0x00, 0x03, 0x07, 0x01, 0x01
        /*0010*/ 	.byte	0x02, 0x03, 0x00, 0x00, 0x02, 0x06, 0x01, 0x00, 0x04, 0x0b, 0x08, 0x00, 0x09, 0x00, 0x00, 0x00
        /*0020*/ 	.byte	0x00, 0x00, 0x00, 0x00


//--------------------- .nv.info._Z7mysgemmiiiPKfS0_Pf --------------------------
	.section	.nv.info._Z7mysgemmiiiPKfS0_Pf,"",@"SHT_CUDA_INFO"
	.sectionflags	@""
	.align	4


	//----- nvinfo : EIATTR_CUDA_API_VERSION
	.align		4
        /*0000*/ 	.byte	0x04, 0x37
        /*0002*/ 	.short	(.L_7 - .L_6)
.L_6:
        /*0004*/ 	.word	0x00000082


	//----- nvinfo : EIATTR_KPARAM_INFO
	.align		4
.L_7:
        /*0008*/ 	.byte	0x04, 0x17
        /*000a*/ 	.short	(.L_9 - .L_8)
.L_8:
        /*000c*/ 	.word	0x00000000
        /*0010*/ 	.short	0x0005
        /*0012*/ 	.short	0x0020
        /*0014*/ 	.byte	0x00, 0xf5, 0x21, 0x00


	//----- nvinfo : EIATTR_KPARAM_INFO
	.align		4
.L_9:
        /*0018*/ 	.byte	0x04, 0x17
        /*001a*/ 	.short	(.L_11 - .L_10)
.L_10:
        /*001c*/ 	.word	0x00000000
        /*0020*/ 	.short	0x0004
        /*0022*/ 	.short	0x0018
        /*0024*/ 	.byte	0x00, 0xf5, 0x21, 0x00


	//----- nvinfo : EIATTR_KPARAM_INFO
	.align		4
.L_11:
        /*0028*/ 	.byte	0x04, 0x17
        /*002a*/ 	.short	(.L_13 - .L_12)
.L_12:
        /*002c*/ 	.word	0x00000000
        /*0030*/ 	.short	0x0003
        /*0032*/ 	.short	0x0010
        /*0034*/ 	.byte	0x00, 0xf5, 0x21, 0x00


	//----- nvinfo : EIATTR_KPARAM_INFO
	.align		4
.L_13:
        /*0038*/ 	.byte	0x04, 0x17
        /*003a*/ 	.short	(.L_15 - .L_14)
.L_14:
        /*003c*/ 	.word	0x00000000
        /*0040*/ 	.short	0x0002
        /*0042*/ 	.short	0x0008
        /*0044*/ 	.byte	0x00, 0xf0, 0x11, 0x00


	//----- nvinfo : EIATTR_KPARAM_INFO
	.align		4
.L_15:
        /*0048*/ 	.byte	0x04, 0x17
        /*004a*/ 	.short	(.L_17 - .L_16)
.L_16:
        /*004c*/ 	.word	0x00000000
        /*0050*/ 	.short	0x0001
        /*0052*/ 	.short	0x0004
        /*0054*/ 	.byte	0x00, 0xf0, 0x11, 0x00


	//----- nvinfo : EIATTR_KPARAM_INFO
	.align		4
.L_17:
        /*0058*/ 	.byte	0x04, 0x17
        /*005a*/ 	.short	(.L_19 - .L_18)
.L_18:
        /*005c*/ 	.word	0x00000000
        /*0060*/ 	.short	0x0000
        /*0062*/ 	.short	0x0000
        /*0064*/ 	.byte	0x00, 0xf0, 0x11, 0x00


	//----- nvinfo : EIATTR_SPARSE_MMA_MASK
	.align		4
.L_19:
        /*0068*/ 	.byte	0x03, 0x50
        /*006a*/ 	.short	0x0000


	//----- nvinfo : EIATTR_MAXREG_COUNT
	.align		4
        /*006c*/ 	.byte	0x03, 0x1b
        /*006e*/ 	.short	0x00ff


	//----- nvinfo : EIATTR_NUM_BARRIERS
	.align		4
        /*0070*/ 	.byte	0x02, 0x4c
        /*0072*/ 	.byte	0x01
	.zero		1


	//----- nvinfo : EIATTR_MERCURY_ISA_VERSION
	.align		4
        /*0074*/ 	.byte	0x03, 0x5f
        /*0076*/ 	.short	0x0101


	//----- nvinfo : EIATTR_VRC_CTA_INIT_COUNT
	.align		4
        /*0078*/ 	.byte	0x02, 0x4a
	.zero		1
	.zero		1


	//----- nvinfo : EIATTR_EXIT_INSTR_OFFSETS
	.align		4
        /*007c*/ 	.byte	0x04, 0x1c
        /*007e*/ 	.short	(.L_21 - .L_20)


	//   ....[0]....
.L_20:
        /*0080*/ 	.word	0x00000640


	//   ....[1]....
        /*0084*/ 	.word	0x00000690


	//----- nvinfo : EIATTR_CRS_STACK_SIZE
	.align		4
.L_21:
        /*0088*/ 	.byte	0x04, 0x1e
        /*008a*/ 	.short	(.L_23 - .L_22)
.L_22:
        /*008c*/ 	.word	0x00000000


	//----- nvinfo : EIATTR_CBANK_PARAM_SIZE
	.align		4
.L_23:
        /*0090*/ 	.byte	0x03, 0x19
        /*0092*/ 	.short	0x0028


	//----- nvinfo : EIATTR_PARAM_CBANK
	.align		4
        /*0094*/ 	.byte	0x04, 0x0a
        /*0096*/ 	.short	(.L_25 - .L_24)
	.align		4
.L_24:
        /*0098*/ 	.word	index@(.nv.constant0._Z7mysgemmiiiPKfS0_Pf)
        /*009c*/ 	.short	0x0380
        /*009e*/ 	.short	0x0028


	//----- nvinfo : EIATTR_SW_WAR
	.align		4
.L_25:
        /*00a0*/ 	.byte	0x04, 0x36
        /*00a2*/ 	.short	(.L_27 - .L_26)
.L_26:
        /*00a4*/ 	.word	0x00000008
.L_27:


//--------------------- .nv.callgraph             --------------------------
	.section	.nv.callgraph,"",@"SHT_CUDA_CALLGRAPH"
	.align	4
	.sectionentsize	8
	.align		4
        /*0000*/ 	.word	0x00000000
	.align		4
        /*0004*/ 	.word	0xffffffff
	.align		4
        /*0008*/ 	.word	0x00000000
	.align		4
        /*000c*/ 	.word	0xfffffffe
	.align		4
        /*0010*/ 	.word	0x00000000
	.align		4
        /*0014*/ 	.word	0xfffffffd
	.align		4
        /*0018*/ 	.word	0x00000000
	.align		4
        /*001c*/ 	.word	0xfffffffc


//--------------------- .text._Z7mysgemmiiiPKfS0_Pf --------------------------
	.section	.text._Z7mysgemmiiiPKfS0_Pf,"ax",@progbits
	.align	128
        .global         _Z7mysgemmiiiPKfS0_Pf
        .type           _Z7mysgemmiiiPKfS0_Pf,@function
        .size           _Z7mysgemmiiiPKfS0_Pf,(.L_x_5 - _Z7mysgemmiiiPKfS0_Pf)
        .other          _Z7mysgemmiiiPKfS0_Pf,@"STO_CUDA_ENTRY STV_DEFAULT"
_Z7mysgemmiiiPKfS0_Pf:
.text._Z7mysgemmiiiPKfS0_Pf:
[----:B------:R-:W-:Y:S01]  /*0000*/  LDC R1, c[0x0][0x37c] ;  /* 0x0000df00ff017b82 */ /* 0x000fe20000000800 */
[----:B------:R-:W0:Y:S01]  /*0010*/  S2R R12, SR_TID.Y ;  /* 0x00000000000c7919 */ /* 0x000e220000002200 */
[----:B------:R-:W1:Y:S06]  /*0020*/  LDCU UR10, c[0x0][0x384] ;  /* 0x00007080ff0a77ac */ /* 0x000e6c0008000800 */
[----:B------:R-:W0:Y:S01]  /*0030*/  S2UR UR5, SR_CTAID.Y ;  /* 0x00000000000579c3 */ /* 0x000e220000002600 */
[----:B------:R-:W-:Y:S01]  /*0040*/  HFMA2 R21, -RZ, RZ, 0, 0 ;  /* 0x00000000ff157431 */ /* 0x000fe200000001ff */
[----:B------:R-:W2:Y:S01]  /*0050*/  S2R R13, SR_TID.X ;  /* 0x00000000000d7919 */ /* 0x000ea20000002100 */
[----:B------:R-:W3:Y:S05]  /*0060*/  LDCU.64 UR8, c[0x0][0x358] ;  /* 0x00006b00ff0877ac */ /* 0x000eea0008000a00 */
[----:B------:R-:W0:Y:S08]  /*0070*/  LDC R3, c[0x0][0x364] ;  /* 0x0000d900ff037b82 */ /* 0x000e300000000800 */
[----:B------:R-:W2:Y:S01]  /*0080*/  S2UR UR4, SR_CTAID.X ;  /* 0x00000000000479c3 */ /* 0x000ea20000002500 */
[----:B-1----:R-:W-:-:S07]  /*0090*/  UISETP.GE.AND UP0, UPT, UR10, 0x1, UPT ;  /* 0x000000010a00788c */ /* 0x002fce000bf06270 */
[----:B------:R-:W2:Y:S01]  /*00a0*/  LDC R2, c[0x0][0x360] ;  /* 0x0000d800ff027b82 */ /* 0x000ea20000000800 */
[----:B0-----:R-:W-:Y:S02]  /*00b0*/  IMAD R0, R3, UR5, R12 ;  /* 0x0000000503007c24 */ /* 0x001fe4000f8e020c */
[----:B--2---:R-:W-:Y:S01]  /*00c0*/  IMAD R3, R2, UR4, R13 ;  /* 0x0000000402037c24 */ /* 0x004fe2000f8e020d */
[----:B---3--:R-:W-:Y:S06]  /*00d0*/  BRA.U !UP0, `(.L_x_0) ;  /* 0x0000000508487547 */ /* 0x008fec000b800000 */
[----:B------:R-:W0:Y:S01]  /*00e0*/  S2UR UR7, SR_CgaCtaId ;  /* 0x00000000000779c3 */ /* 0x000e220000008800 */
[----:B------:R-:W1:Y:S01]  /*00f0*/  LDCU UR11, c[0x0][0x388] ;  /* 0x00007100ff0b77ac */ /* 0x000e620008000800 */
[----:B------:R-:W-:Y:S01]  /*0100*/  MOV R21, RZ ;  /* 0x000000ff00157202 */ /* 0x000fe20000000f00 */
[----:B------:R-:W-:Y:S01]  /*0110*/  IMAD R16, R0, UR10, R13 ;  /* 0x0000000a00107c24 */ /* 0x000fe2000f8e020d */
[----:B------:R-:W2:Y:S04]  /*0120*/  LDCU UR12, c[0x0][0x380] ;  /* 0x00007000ff0c77ac */ /* 0x000ea80008000800 */
[----:B------:R-:W3:Y:S01]  /*0130*/  LDC R2, c[0x0][0x388] ;  /* 0x0000e200ff027b82 */ /* 0x000ee20000000800 */
[----:B------:R-:W-:Y:S01]  /*0140*/  UMOV UR5, 0x400 ;  /* 0x0000040000057882 */ /* 0x000fe20000000000 */
[----:B------:R-:W-:-:S02]  /*0150*/  UIADD3 UR4, UPT, UPT, UR10, 0xf, URZ ;  /* 0x0000000f0a047890 */ /* 0x000fc4000fffe0ff */
[----:B------:R-:W-:Y:S02]  /*0160*/  UIADD3 UR6, UPT, UPT, UR5, 0x400, URZ ;  /* 0x0000040005067890 */ /* 0x000fe4000fffe0ff */
[----:B------:R-:W-:Y:S01]  /*0170*/  USHF.R.U32.HI UR4, URZ, 0x4, UR4 ;  /* 0x00000004ff047899 */ /* 0x000fe20008011604 */
[----:B------:R-:W4:Y:S01]  /*0180*/  LDCU.64 UR14, c[0x0][0x380] ;  /* 0x00007000ff0e77ac */ /* 0x000f220008000a00 */
[----:B-1----:R-:W-:Y:S01]  /*0190*/  ISETP.GE.AND P0, PT, R3, UR11, PT ;  /* 0x0000000b03007c0c */ /* 0x002fe2000bf06270 */
[----:B------:R-:W-:Y:S01]  /*01a0*/  IMAD R17, R12, UR11, R3 ;  /* 0x0000000b0c117c24 */ /* 0x000fe2000f8e0203 */
[----:B------:R-:W-:Y:S02]  /*01b0*/  UIADD3 UR4, UPT, UPT, -UR4, URZ, URZ ;  /* 0x000000ff04047290 */ /* 0x000fe4000fffe1ff */
[----:B--2---:R-:W-:Y:S01]  /*01c0*/  ISETP.LT.AND P0, PT, R0, UR12, !P0 ;  /* 0x0000000c00007c0c */ /* 0x004fe2000c701270 */
[----:B0-----:R-:W-:Y:S02]  /*01d0*/  ULEA UR5, UR7, UR5, 0x18 ;  /* 0x0000000507057291 */ /* 0x001fe4000f8ec0ff */
[----:B------:R-:W-:-:S04]  /*01e0*/  ULEA UR6, UR7, UR6, 0x18 ;  /* 0x0000000607067291 */ /* 0x000fc8000f8ec0ff */
[C---:B------:R-:W-:Y:S02]  /*01f0*/  LEA R14, R12.reuse, UR5, 0x6 ;  /* 0x000000050c0e7c11 */ /* 0x040fe4000f8e30ff */
[C---:B------:R-:W-:Y:S02]  /*0200*/  LEA R15, R13.reuse, UR6, 0x2 ;  /* 0x000000060d0f7c11 */ /* 0x040fe4000f8e10ff */
[----:B------:R-:W-:Y:S02]  /*0210*/  LEA R18, R13, R14, 0x2 ;  /* 0x0000000e0d127211 */ /* 0x000fe400078e10ff */
[----:B----4-:R-:W-:-:S07]  /*0220*/  LEA R19, R12, R15, 0x6 ;  /* 0x0000000f0c137211 */ /* 0x010fce00078e30ff */
.L_x_3:
[----:B------:R-:W-:Y:S02]  /*0230*/  ISETP.GE.U32.AND P2, PT, R13, UR15, PT ;  /* 0x0000000f0d007c0c */ /* 0x000fe4000bf46070 */
[----:B0-----:R-:W-:Y:S02]  /*0240*/  CS2R R8, SRZ ;  /* 0x0000000000087805 */ /* 0x001fe4000001ff00 */
[----:B------:R-:W-:Y:S02]  /*0250*/  ISETP.GE.U32.AND P1, PT, R12, UR15, PT ;  /* 0x0000000f0c007c0c */ /* 0x000fe4000bf26070 */
[----:B------:R-:W-:Y:S02]  /*0260*/  ISETP.GE.OR P2, PT, R0, UR14, P2 ;  /* 0x0000000e00007c0c */ /* 0x000fe40009746670 */
[----:B---3--:R-:W-:-:S11]  /*0270*/  ISETP.GE.OR P1, PT, R3, R2, P1 ;  /* 0x000000020300720c */ /* 0x008fd60000f26670 */
[----:B------:R-:W0:Y:S08]  /*0280*/  @!P2 LDC.64 R6, c[0x0][0x390] ;  /* 0x0000e400ff06ab82 */ /* 0x000e300000000a00 */
[----:B------:R-:W1:Y:S01]  /*0290*/  @!P1 LDC.64 R4, c[0x0][0x398] ;  /* 0x0000e600ff049b82 */ /* 0x000e620000000a00 */
[----:B0-----:R-:W-:-:S05]  /*02a0*/  @!P2 IMAD.WIDE.U32 R6, R16, 0x4, R6 ;  /* 0x000000041006a825 */ /* 0x001fca00078e0006 */
[----:B------:R-:W2:Y:S01]  /*02b0*/  @!P2 LDG.E R9, desc[UR8][R6.64] ;  /* 0x000000080609a981 */ /* 0x000ea2000c1e1900 */
[----:B-1----:R-:W-:-:S05]  /*02c0*/  @!P1 IMAD.WIDE.U32 R4, R17, 0x4, R4 ;  /* 0x0000000411049825 */ /* 0x002fca00078e0004 */
[----:B------:R-:W3:Y:S01]  /*02d0*/  @!P1 LDG.E R8, desc[UR8][R4.64] ;  /* 0x0000000804089981 */ /* 0x000ee2000c1e1900 */
[----:B------:R-:W-:Y:S03]  /*02e0*/  BSSY.RECONVERGENT B0, `(.L_x_1) ;  /* 0x0000029000007945 */ /* 0x000fe60003800200 */
[----:B--2---:R0:W-:Y:S04]  /*02f0*/  STS [R18], R9 ;  /* 0x0000000912007388 */ /* 0x0041e80000000800 */
[----:B---3--:R0:W-:Y:S01]  /*0300*/  STS [R19], R8 ;  /* 0x0000000813007388 */ /* 0x0081e20000000800 */
[----:B------:R-:W-:Y:S06]  /*0310*/  BAR.SYNC.DEFER_BLOCKING 0x0 ;  /* 0x0000000000007b1d */ /* 0x000fec0000010000 */
[----:B------:R-:W-:Y:S05]  /*0320*/  @!P0 BRA `(.L_x_2) ;  /* 0x0000000000908947 */ /* 0x000fea0003800000 */
[----:B------:R-:W-:Y:S04]  /*0330*/  LDS R22, [R15] ;  /* 0x000000000f167984 */ /* 0x000fe80000000800 */
[----:B0-----:R-:W0:Y:S04]  /*0340*/  LDS.128 R8, [R14] ;  /* 0x000000000e087984 */ /* 0x001e280000000c00 */
[----:B------:R-:W1:Y:S04]  /*0350*/  LDS R29, [R15+0x40] ;  /* 0x000040000f1d7984 */ /* 0x000e680000000800 */
[----:B------:R-:W2:Y:S04]  /*0360*/  LDS R27, [R15+0x80] ;  /* 0x000080000f1b7984 */ /* 0x000ea80000000800 */
[----:B------:R-:W3:Y:S04]  /*0370*/  LDS R24, [R15+0xc0] ;  /* 0x0000c0000f187984 */ /* 0x000ee80000000800 */
[----:B------:R-:W-:Y:S04]  /*0380*/  LDS R23, [R15+0x100] ;  /* 0x000100000f177984 */ /* 0x000fe80000000800 */
[----:B------:R-:W4:Y:S04]  /*0390*/  LDS.128 R4, [R14+0x10] ;  /* 0x000010000e047984 */ /* 0x000f280000000c00 */
[----:B------:R-:W5:Y:S04]  /*03a0*/  LDS R20, [R15+0x140] ;  /* 0x000140000f147984 */ /* 0x000f680000000800 */
[----:B------:R-:W5:Y:S01]  /*03b0*/  LDS R25, [R15+0x180] ;  /* 0x000180000f197984 */ /* 0x000f620000000800 */
[----:B0-----:R-:W-:-:S03]  /*03c0*/  FFMA R8, R8, R22, R21 ;  /* 0x0000001608087223 */ /* 0x001fc60000000015 */
[----:B------:R-:W0:Y:S01]  /*03d0*/  LDS R22, [R15+0x1c0] ;  /* 0x0001c0000f167984 */ /* 0x000e220000000800 */
[----:B-1----:R-:W-:-:S03]  /*03e0*/  FFMA R8, R29, R9, R8 ;  /* 0x000000091d087223 */ /* 0x002fc60000000008 */
[----:B------:R-:W-:Y:S01]  /*03f0*/  LDS R21, [R15+0x200] ;  /* 0x000200000f157984 */ /* 0x000fe20000000800 */
[----:B--2---:R-:W-:-:S04]  /*0400*/  FFMA R27, R27, R10, R8 ;  /* 0x0000000a1b1b7223 */ /* 0x004fc80000000008 */
[----:B---3--:R-:W-:Y:S02]  /*0410*/  FFMA R27, R24, R11, R27 ;  /* 0x0000000b181b7223 */ /* 0x008fe4000000001b */
[----:B------:R-:W1:Y:S04]  /*0420*/  LDS.128 R8, [R14+0x20] ;  /* 0x000020000e087984 */ /* 0x000e680000000c00 */
[----:B------:R-:W2:Y:S01]  /*0430*/  LDS R24, [R15+0x240] ;  /* 0x000240000f187984 */ /* 0x000ea20000000800 */
[----:B----4-:R-:W-:-:S04]  /*0440*/  FFMA R23, R4, R23, R27 ;  /* 0x0000001704177223 */ /* 0x010fc8000000001b */
[----:B-----5:R-:W-:Y:S02]  /*0450*/  FFMA R20, R20, R5, R23 ;  /* 0x0000000514147223 */ /* 0x020fe40000000017 */
[----:B------:R-:W3:Y:S02]  /*0460*/  LDS R23, [R15+0x280] ;  /* 0x000280000f177984 */ /* 0x000ee40000000800 */
[----:B------:R-:W-:Y:S02]  /*0470*/  FFMA R25, R25, R6, R20 ;  /* 0x0000000619197223 */ /* 0x000fe40000000014 */
[----:B------:R-:W4:Y:S02]  /*0480*/  LDS R20, [R15+0x2c0] ;  /* 0x0002c0000f147984 */ /* 0x000f240000000800 */
[----:B0-----:R-:W-:Y:S02]  /*0490*/  FFMA R27, R22, R7, R25 ;  /* 0x00000007161b7223 */ /* 0x001fe40000000019 */
[----:B------:R-:W-:Y:S04]  /*04a0*/  LDS R25, [R15+0x300] ;  /* 0x000300000f197984 */ /* 0x000fe80000000800 */
[----:B------:R-:W0:Y:S04]  /*04b0*/  LDS.128 R4, [R14+0x30] ;  /* 0x000030000e047984 */ /* 0x000e280000000c00 */
[----:B------:R-:W5:Y:S01]  /*04c0*/  LDS R22, [R15+0x340] ;  /* 0x000340000f167984 */ /* 0x000f620000000800 */
[----:B-1----:R-:W-:-:S03]  /*04d0*/  FFMA R27, R8, R21, R27 ;  /* 0x00000015081b7223 */ /* 0x002fc6000000001b */
[----:B------:R-:W1:Y:S01]  /*04e0*/  LDS R21, [R15+0x380] ;  /* 0x000380000f157984 */ /* 0x000e620000000800 */
[----:B--2---:R-:W-:-:S03]  /*04f0*/  FFMA R24, R24, R9, R27 ;  /* 0x0000000918187223 */ /* 0x004fc6000000001b */
[----:B------:R-:W2:Y:S01]  /*0500*/  LDS R8, [R15+0x3c0] ;  /* 0x0003c0000f087984 */ /* 0x000ea20000000800 */
[----:B---3--:R-:W-:-:S04]  /*0510*/  FFMA R23, R23, R10, R24 ;  /* 0x0000000a17177223 */ /* 0x008fc80000000018 */
[----:B----4-:R-:W-:-:S04]  /*0520*/  FFMA R11, R20, R11, R23 ;  /* 0x0000000b140b7223 */ /* 0x010fc80000000017 */
[----:B0-----:R-:W-:-:S04]  /*0530*/  FFMA R11, R4, R25, R11 ;  /* 0x00000019040b7223 */ /* 0x001fc8000000000b */
[----:B-----5:R-:W-:-:S04]  /*0540*/  FFMA R22, R22, R5, R11 ;  /* 0x0000000516167223 */ /* 0x020fc8000000000b */
[----:B-1----:R-:W-:-:S04]  /*0550*/  FFMA R21, R21, R6, R22 ;  /* 0x0000000615157223 */ /* 0x002fc80000000016 */
[----:B--2---:R-:W-:-:S07]  /*0560*/  FFMA R21, R8, R7, R21 ;  /* 0x0000000708157223 */ /* 0x004fce0000000015 */
.L_x_2:
[----:B------:R-:W-:Y:S05]  /*0570*/  BSYNC.RECONVERGENT B0 ;  /* 0x0000000000007941 */ /* 0x000fea0003800200 */
.L_x_1:
[----:B------:R-:W-:Y:S01]  /*0580*/  BAR.SYNC.DEFER_BLOCKING 0x0 ;  /* 0x0000000000007b1d */ /* 0x000fe20000010000 */
[----:B------:R-:W-:Y:S01]  /*0590*/  UIADD3 UR4, UPT, UPT, UR4, 0x1, URZ ;  /* 0x0000000104047890 */ /* 0x000fe2000fffe0ff */
[----:B------:R-:W-:Y:S02]  /*05a0*/  IADD3 R12, PT, PT, R12, 0x10, RZ ;  /* 0x000000100c0c7810 */ /* 0x000fe40007ffe0ff */
[----:B------:R-:W-:Y:S01]  /*05b0*/  IADD3 R13, PT, PT, R13, 0x10, RZ ;  /* 0x000000100d0d7810 */ /* 0x000fe20007ffe0ff */
[----:B------:R-:W-:Y:S01]  /*05c0*/  UISETP.NE.AND UP0, UPT, UR4, URZ, UPT ;  /* 0x000000ff0400728c */ /* 0x000fe2000bf05270 */
[----:B------:R-:W-:Y:S02]  /*05d0*/  IADD3 R16, PT, PT, R16, 0x10, RZ ;  /* 0x0000001010107810 */ /* 0x000fe40007ffe0ff */
[----:B------:R-:W-:-:S06]  /*05e0*/  LEA R17, R2, R17, 0x4 ;  /* 0x0000001102117211 */ /* 0x000fcc00078e20ff */
[----:B------:R-:W-:Y:S05]  /*05f0*/  BRA.U UP0, `(.L_x_3) ;  /* 0xfffffffd000c7547 */ /* 0x000fea000b83ffff */
.L_x_0:
[----:B------:R-:W1:Y:S01]  /*0600*/  LDCU UR5, c[0x0][0x388] ;  /* 0x00007100ff0577ac */ /* 0x000e620008000800 */
[----:B------:R-:W2:Y:S01]  /*0610*/  LDCU UR6, c[0x0][0x380] ;  /* 0x00007000ff0677ac */ /* 0x000ea20008000800 */
[----:B-1----:R-:W-:-:S04]  /*0620*/  ISETP.GE.AND P0, PT, R3, UR5, PT ;  /* 0x0000000503007c0c */ /* 0x002fc8000bf06270 */
[----:B--2---:R-:W-:-:S13]  /*0630*/  ISETP.GE.OR P0, PT, R0, UR6, P0 ;  /* 0x0000000600007c0c */ /* 0x004fda0008706670 */
[----:B------:R-:W-:Y:S05]  /*0640*/  @P0 EXIT ;  /* 0x000000000000094d */ /* 0x000fea0003800000 */
[----:B------:R-:W1:Y:S01]  /*0650*/  LDC.64 R4, c[0x0][0x3a0] ;  /* 0x0000e800ff047b82 */ /* 0x000e620000000a00 */
[----:B------:R-:W-:-:S04]  /*0660*/  IMAD R3, R0, UR5, R3 ;  /* 0x0000000500037c24 */ /* 0x000fc8000f8e0203 */
[----:B-1----:R-:W-:-:S05]  /*0670*/  IMAD.WIDE R2, R3, 0x4, R4 ;  /* 0x0000000403027825 */ /* 0x002fca00078e0204 */
[----:B------:R-:W-:Y:S01]  /*0680*/  STG.E desc[UR8][R2.64], R21 ;  /* 0x0000001502007986 */ /* 0x000fe2000c101908 */
[----:B------:R-:W-:Y:S05]  /*0690*/  EXIT ;  /* 0x000000000000794d */ /* 0x000fea0003800000 */
.L_x_4:
[----:B------:R-:W-:-:S00]  /*06a0*/  BRA `(.L_x_4) ;  /* 0xfffffffc00fc7947 */ /* 0x000fc0000383ffff */
[----:B------:R-:W-:-:S00]  /*06b0*/  NOP ;  /* 0x0000000000007918 */ /* 0x000fc00000000000 */
        /* <DEDUP_REMOVED lines=12> */
.L_x_5:


//--------------------- .nv.shared._Z7mysgemmiiiPKfS0_Pf --------------------------
	.section	.nv.shared._Z7mysgemmiiiPKfS0_Pf,"aw",@nobits
	.sectionflags	@""
	.align	4
.nv.shared._Z7mysgemmiiiPKfS0_Pf:
	.zero		3072


//--------------------- .nv.shared.reserved.0     --------------------------
	.section	.nv.shared.reserved.0,"aw",@nobits
	.weak		__nv_reservedSMEM_offset_0_alias
	.size		__nv_reservedSMEM_offset_0_alias, 0, 64
	.other		__nv_reservedSMEM_offset_0_alias,@"STO_CUDA_RESERVED_SHARED STV_DEFAULT"
__nv_reservedSMEM_offset_0_alias:
	.zero		0
	.zero		64


//--------------------- .nv.constant0._Z7mysgemmiiiPKfS0_Pf --------------------------
	.section	.nv.constant0._Z7mysgemmiiiPKfS0_Pf,"a",@progbits
	.sectionflags	@""
	.align	4
.nv.constant0._Z7mysgemmiiiPKfS0_Pf:
	.zero		936


//--------------------- SYMBOLS --------------------------

	.type		.nv.reservedSmem.offset0,@object
	.size		.nv.reservedSmem.offset0,0x4
	.type		.nv.reservedSmem.cap,@object
	.size		.nv.reservedSmem.cap,0x4
